	.headerflags	@"EF_CUDA_TEXMODE_UNIFIED EF_CUDA_64BIT_ADDRESS EF_CUDA_SM80 EF_CUDA_VIRTUAL_SM(EF_CUDA_SM80)"
	.elftype	@"ET_EXEC"


//--------------------- .nv.info                  --------------------------
	.section	.nv.info,"",@"SHT_CUDA_INFO"
	.align	4


	//----- nvinfo : EIATTR_REGCOUNT
	.align		4
        /*0000*/ 	.byte	0x04, 0x2f
        /*0002*/ 	.short	(.L_1 - .L_0)
	.align		4
.L_0:
        /*0004*/ 	.word	index@(triton_)
        /*0008*/ 	.word	0x00000026


	//----- nvinfo : EIATTR_MIN_STACK_SIZE
	.align		4
.L_1:
        /*000c*/ 	.byte	0x04, 0x12
        /*000e*/ 	.short	(.L_3 - .L_2)
	.align		4
.L_2:
        /*0010*/ 	.word	index@(triton_)
        /*0014*/ 	.word	0x00000000


	//----- nvinfo : EIATTR_FRAME_SIZE
	.align		4
.L_3:
        /*0018*/ 	.byte	0x04, 0x11
        /*001a*/ 	.short	(.L_5 - .L_4)
	.align		4
.L_4:
        /*001c*/ 	.word	index@(triton_)
        /*0020*/ 	.word	0x00000000


	//----- nvinfo : EIATTR_MIN_STACK_SIZE
	.align		4
.L_5:
        /*0024*/ 	.byte	0x04, 0x12
        /*0026*/ 	.short	(.L_7 - .L_6)
	.align		4
.L_6:
        /*0028*/ 	.word	index@(triton_)
        /*002c*/ 	.word	0x00000000
.L_7:


//--------------------- .nv.info.triton_          --------------------------
	.section	.nv.info.triton_,"",@"SHT_CUDA_INFO"
	.sectionflags	@""
	.align	4


	//----- nvinfo : EIATTR_CUDA_API_VERSION
	.align		4
        /*0000*/ 	.byte	0x04, 0x37
        /*0002*/ 	.short	(.L_9 - .L_8)
.L_8:
        /*0004*/ 	.word	0x0000007c


	//----- nvinfo : EIATTR_SW2861232_WAR
	.align		4
.L_9:
        /*0008*/ 	.byte	0x01, 0x35
	.zero		2


	//----- nvinfo : EIATTR_PARAM_CBANK
	.align		4
        /*000c*/ 	.byte	0x04, 0x0a
        /*000e*/ 	.short	(.L_11 - .L_10)
	.align		4
.L_10:
        /*0010*/ 	.word	index@(.nv.constant0.triton_)
        /*0014*/ 	.short	0x0160
        /*0016*/ 	.short	0x0040


	//----- nvinfo : EIATTR_CBANK_PARAM_SIZE
	.align		4
.L_11:
        /*0018*/ 	.byte	0x03, 0x19
        /*001a*/ 	.short	0x0040


	//----- nvinfo : EIATTR_KPARAM_INFO
	.align		4
        /*001c*/ 	.byte	0x04, 0x17
        /*001e*/ 	.short	(.L_13 - .L_12)
.L_12:
        /*0020*/ 	.word	0x00000000
        /*0024*/ 	.short	0x0008
        /*0026*/ 	.short	0x003c
        /*0028*/ 	.byte	0x00, 0xf0, 0x11, 0x00


	//----- nvinfo : EIATTR_KPARAM_INFO
	.align		4
.L_13:
        /*002c*/ 	.byte	0x04, 0x17
        /*002e*/ 	.short	(.L_15 - .L_14)
.L_14:
        /*0030*/ 	.word	0x00000000
        /*0034*/ 	.short	0x0007
        /*0036*/ 	.short	0x0038
        /*0038*/ 	.byte	0x00, 0xf0, 0x11, 0x00


	//----- nvinfo : EIATTR_KPARAM_INFO
	.align		4
.L_15:
        /*003c*/ 	.byte	0x04, 0x17
        /*003e*/ 	.short	(.L_17 - .L_16)
.L_16:
        /*0040*/ 	.word	0x00000000
        /*0044*/ 	.short	0x0006
        /*0046*/ 	.short	0x0030
        /*0048*/ 	.byte	0x00, 0xf0, 0x21, 0x00


	//----- nvinfo : EIATTR_KPARAM_INFO
	.align		4
.L_17:
        /*004c*/ 	.byte	0x04, 0x17
        /*004e*/ 	.short	(.L_19 - .L_18)
.L_18:
        /*0050*/ 	.word	0x00000000
        /*0054*/ 	.short	0x0005
        /*0056*/ 	.short	0x0028
        /*0058*/ 	.byte	0x00, 0xf0, 0x21, 0x00


	//----- nvinfo : EIATTR_KPARAM_INFO
	.align		4
.L_19:
        /*005c*/ 	.byte	0x04, 0x17
        /*005e*/ 	.short	(.L_21 - .L_20)
.L_20:
        /*0060*/ 	.word	0x00000000
        /*0064*/ 	.short	0x0004
        /*0066*/ 	.short	0x0020
        /*0068*/ 	.byte	0x00, 0xf0, 0x21, 0x00


	//----- nvinfo : EIATTR_KPARAM_INFO
	.align		4
.L_21:
        /*006c*/ 	.byte	0x04, 0x17
        /*006e*/ 	.short	(.L_23 - .L_22)
.L_22:
        /*0070*/ 	.word	0x00000000
        /*0074*/ 	.short	0x0003
        /*0076*/ 	.short	0x0018
        /*0078*/ 	.byte	0x00, 0xf0, 0x21, 0x00


	//----- nvinfo : EIATTR_KPARAM_INFO
	.align		4
.L_23:
        /*007c*/ 	.byte	0x04, 0x17
        /*007e*/ 	.short	(.L_25 - .L_24)
.L_24:
        /*0080*/ 	.word	0x00000000
        /*0084*/ 	.short	0x0002
        /*0086*/ 	.short	0x0010
        /*0088*/ 	.byte	0x00, 0xf0, 0x21, 0x00


	//----- nvinfo : EIATTR_KPARAM_INFO
	.align		4
.L_25:
        /*008c*/ 	.byte	0x04, 0x17
        /*008e*/ 	.short	(.L_27 - .L_26)
.L_26:
        /*0090*/ 	.word	0x00000000
        /*0094*/ 	.short	0x0001
        /*0096*/ 	.short	0x0008
        /*0098*/ 	.byte	0x00, 0xf0, 0x21, 0x00


	//----- nvinfo : EIATTR_KPARAM_INFO
	.align		4
.L_27:
        /*009c*/ 	.byte	0x04, 0x17
        /*009e*/ 	.short	(.L_29 - .L_28)
.L_28:
        /*00a0*/ 	.word	0x00000000
        /*00a4*/ 	.short	0x0000
        /*00a6*/ 	.short	0x0000
        /*00a8*/ 	.byte	0x00, 0xf0, 0x21, 0x00


	//----- nvinfo : EIATTR_MAXREG_COUNT
	.align		4
.L_29:
        /*00ac*/ 	.byte	0x03, 0x1b
        /*00ae*/ 	.short	0x00ff


	//----- nvinfo : EIATTR_COOP_GROUP_MASK_REGIDS
	.align		4
        /*00b0*/ 	.byte	0x04, 0x29
        /*00b2*/ 	.short	(.L_31 - .L_30)


	//   ....[0]....
.L_30:
        /*00b4*/ 	.word	0xffffffff


	//   ....[1]....
        /*00b8*/ 	.word	0xffffffff


	//   ....[2]....
        /*00bc*/ 	.word	0xffffffff


	//   ....[3]....
        /*00c0*/ 	.word	0xffffffff


	//   ....[4]....
        /*00c4*/ 	.word	0xffffffff


	//   ....[5]....
        /*00c8*/ 	.word	0xffffffff


	//   ....[6]....
        /*00cc*/ 	.word	0xffffffff


	//   ....[7]....
        /*00d0*/ 	.word	0xffffffff


	//----- nvinfo : EIATTR_COOP_GROUP_INSTR_OFFSETS
	.align		4
.L_31:
        /*00d4*/ 	.byte	0x04, 0x28
        /*00d6*/ 	.short	(.L_33 - .L_32)


	//   ....[0]....
.L_32:
        /*00d8*/ 	.word	0x00000840


	//   ....[1]....
        /*00dc*/ 	.word	0x00000860


	//   ....[2]....
        /*00e0*/ 	.word	0x00000880


	//   ....[3]....
        /*00e4*/ 	.word	0x000008a0


	//   ....[4]....
        /*00e8*/ 	.word	0x000008c0


	//   ....[5]....
        /*00ec*/ 	.word	0x00000930


	//   ....[6]....
        /*00f0*/ 	.word	0x00000950


	//   ....[7]....
        /*00f4*/ 	.word	0x00000980


	//----- nvinfo : EIATTR_EXIT_INSTR_OFFSETS
	.align		4
.L_33:
        /*00f8*/ 	.byte	0x04, 0x1c
        /*00fa*/ 	.short	(.L_35 - .L_34)


	//   ....[0]....
.L_34:
        /*00fc*/ 	.word	0x00000fd0


	//----- nvinfo : EIATTR_MAX_THREADS
	.align		4
.L_35:
        /*0100*/ 	.byte	0x04, 0x05
        /*0102*/ 	.short	(.L_37 - .L_36)
.L_36:
        /*0104*/ 	.word	0x00000100
        /*0108*/ 	.word	0x00000001
        /*010c*/ 	.word	0x00000001
.L_37:


//--------------------- .nv.callgraph             --------------------------
	.section	.nv.callgraph,"",@"SHT_CUDA_CALLGRAPH"
	.align	4
	.sectionentsize	8
	.align		4
        /*0000*/ 	.word	0x00000000
	.align		4
        /*0004*/ 	.word	0xffffffff
	.align		4
        /*0008*/ 	.word	0x00000000
	.align		4
        /*000c*/ 	.word	0xfffffffe
	.align		4
        /*0010*/ 	.word	0x00000000
	.align		4
        /*0014*/ 	.word	0xfffffffd
	.align		4
        /*0018*/ 	.word	0x00000000
	.align		4
        /*001c*/ 	.word	0xfffffffc


//--------------------- .nv.rel.action            --------------------------
	.section	.nv.rel.action,"",@"SHT_CUDA_RELOCINFO"
	.align	8
	.sectionentsize	8
        /*0000*/ 	.byte	0x73, 0x00, 0x00, 0x00, 0x00, 0x00, 0x00, 0x00, 0x00, 0x00, 0x00, 0x11, 0x25, 0x00, 0x05, 0x36


//--------------------- .nv.constant0.triton_     --------------------------
	.section	.nv.constant0.triton_,"a",@progbits
	.sectionflags	@""
	.align	4
.nv.constant0.triton_:
	.zero		416


//--------------------- .text.triton_             --------------------------
	.section	.text.triton_,"ax",@progbits
	.sectionflags	@"SHF_BARRIERS=1"
	.sectioninfo	@"SHI_REGISTERS=38"
	.align	128
        .global         triton_
        .type           triton_,@function
        .size           triton_,(.L_x_2 - triton_)
        .other          triton_,@"STO_CUDA_ENTRY STV_DEFAULT"
triton_:
.text.triton_:
[----:B------:R-:W-:Y:S02]  /*0000*/  MOV R1, c[0x0][0x28] ;  /* 0x00000a0000017a02 */ /* 0x000fe40000000f00 */
[----:B------:R-:W0:Y:S01]  /*0010*/  S2R R5, SR_CTAID.X ;  /* 0x0000000000057919 */ /* 0x000e220000002500 */
[----:B------:R-:W-:Y:S01]  /*0020*/  HFMA2.MMA R2, -RZ, RZ, 0, 1.1920928955078125e-07 ;  /* 0x00000002ff027435 */ /* 0x000fe200000001ff */
[----:B------:R-:W-:Y:S02]  /*0030*/  ULDC.64 UR4, c[0x0][0x118] ;  /* 0x0000460000047ab9 */ /* 0x000fe40000000a00 */
[----:B------:R-:W1:Y:S01]  /*0040*/  S2R R4, SR_TID.X ;  /* 0x0000000000047919 */ /* 0x000e620000002100 */
[----:B0-----:R-:W-:Y:S01]  /*0050*/  IMAD.SHL.U32 R3, R5, 0x800, RZ ;  /* 0x0000080005037824 */ /* 0x001fe200078e00ff */
[----:B-1----:R-:W-:-:S04]  /*0060*/  SHF.L.U32 R0, R4, 0x2, RZ ;  /* 0x0000000204007819 */ /* 0x002fc800000006ff */
[----:B------:R-:W-:-:S05]  /*0070*/  LOP3.LUT R13, R3, 0x3fc, R0, 0xf8, !PT ;  /* 0x000003fc030d7812 */ /* 0x000fca00078ef800 */
[----:B------:R-:W-:-:S04]  /*0080*/  IMAD.WIDE R14, R13, R2, c[0x0][0x168] ;  /* 0x00005a000d0e7625 */ /* 0x000fc800078e0202 */
[CC--:B------:R-:W-:Y:S02]  /*0090*/  IMAD.WIDE R16, R13.reuse, R2.reuse, c[0x0][0x170] ;  /* 0x00005c000d107625 */ /* 0x0c0fe400078e0202 */
[----:B------:R-:W2:Y:S04]  /*00a0*/  LDG.E.EL.64 R14, [R14.64] ;  /* 0x000000040e0e7981 */ /* 0x000ea8000c2e1b00 */
[----:B------:R-:W3:Y:S01]  /*00b0*/  LDG.E.EL.64 R16, [R16.64] ;  /* 0x0000000410107981 */ /* 0x000ee2000c2e1b00 */
[----:B------:R-:W-:-:S06]  /*00c0*/  IMAD.WIDE R8, R13, R2, c[0x0][0x178] ;  /* 0x00005e000d087625 */ /* 0x000fcc00078e0202 */
[----:B------:R-:W4:Y:S01]  /*00d0*/  LDG.E.EL.64 R8, [R8.64] ;  /* 0x0000000408087981 */ /* 0x000f22000c2e1b00 */
[----:B------:R-:W-:Y:S02]  /*00e0*/  LOP3.LUT R29, R0, 0x3fc, RZ, 0xc0, !PT ;  /* 0x000003fc001d7812 */ /* 0x000fe400078ec0ff */
[----:B------:R-:W-:-:S03]  /*00f0*/  SHF.R.S32.HI R22, RZ, 0x1f, R3 ;  /* 0x0000001fff167819 */ /* 0x000fc60000011403 */
[-C--:B------:R-:W-:Y:S01]  /*0100*/  IMAD.WIDE.U32 R28, R29, R2.reuse, c[0x0][0x180] ;  /* 0x000060001d1c7625 */ /* 0x080fe200078e0002 */
[C---:B------:R-:W-:Y:S02]  /*0110*/  SHF.L.U64.HI R22, R13.reuse, 0x1, R22 ;  /* 0x000000010d167819 */ /* 0x040fe40000010216 */
[C---:B------:R-:W-:Y:S01]  /*0120*/  SHF.L.U32 R20, R13.reuse, 0x1, RZ ;  /* 0x000000010d147819 */ /* 0x040fe200000006ff */
[----:B------:R-:W-:-:S03]  /*0130*/  IMAD.WIDE R12, R13, R2, c[0x0][0x188] ;  /* 0x000062000d0c7625 */ /* 0x000fc600078e0202 */
[C---:B------:R-:W-:Y:S02]  /*0140*/  IADD3 R34, P0, R20.reuse, c[0x0][0x168], RZ ;  /* 0x00005a0014227a10 */ /* 0x040fe40007f1e0ff */
[----:B------:R-:W-:Y:S01]  /*0150*/  IADD3 R32, P1, R20, c[0x0][0x170], RZ ;  /* 0x00005c0014207a10 */ /* 0x000fe20007f3e0ff */
[----:B------:R-:W5:Y:S01]  /*0160*/  LDG.E.EL.64 R12, [R12.64] ;  /* 0x000000040c0c7981 */ /* 0x000f62000c2e1b00 */
[C---:B------:R-:W-:Y:S02]  /*0170*/  IADD3.X R35, R22.reuse, c[0x0][0x16c], RZ, P0, !PT ;  /* 0x00005b0016237a10 */ /* 0x040fe400007fe4ff */
[----:B------:R-:W-:Y:S02]  /*0180*/  IADD3.X R33, R22, c[0x0][0x174], RZ, P1, !PT ;  /* 0x00005d0016217a10 */ /* 0x000fe40000ffe4ff */
[----:B--2---:R-:W-:Y:S01]  /*0190*/  SHF.L.U32 R25, R14, 0x10, RZ ;  /* 0x000000100e197819 */ /* 0x004fe200000006ff */
[----:B---3--:R-:W-:Y:S01]  /*01a0*/  IMAD.U32 R10, R16, 0x10000, RZ ;  /* 0x00010000100a7824 */ /* 0x008fe200078e00ff */
[----:B------:R-:W-:Y:S01]  /*01b0*/  SHF.L.U32 R19, R15, 0x10, RZ ;  /* 0x000000100f137819 */ /* 0x000fe200000006ff */
[----:B------:R-:W-:-:S02]  /*01c0*/  IMAD.U32 R26, R17, 0x10000, RZ ;  /* 0x00010000111a7824 */ /* 0x000fc400078e00ff */
[----:B------:R-:W-:Y:S02]  /*01d0*/  FADD R25, R25, R10 ;  /* 0x0000000a19197221 */ /* 0x000fe40000000000 */
[----:B------:R-:W2:Y:S01]  /*01e0*/  LDG.E.EL.64 R10, [R28.64] ;  /* 0x000000041c0a7981 */ /* 0x000ea2000c2e1b00 */
[----:B------:R-:W-:Y:S01]  /*01f0*/  PRMT R7, R14, 0x7632, R7 ;  /* 0x000076320e077816 */ /* 0x000fe20000000007 */
[----:B------:R-:W-:Y:S01]  /*0200*/  FADD R26, R19, R26 ;  /* 0x0000001a131a7221 */ /* 0x000fe20000000000 */
[----:B------:R-:W-:Y:S02]  /*0210*/  PRMT R16, R16, 0x7632, R16 ;  /* 0x0000763210107816 */ /* 0x000fe40000000010 */
[----:B------:R-:W-:Y:S02]  /*0220*/  PRMT R24, R15, 0x7632, R24 ;  /* 0x000076320f187816 */ /* 0x000fe40000000018 */
[----:B------:R-:W-:Y:S01]  /*0230*/  PRMT R19, R17, 0x7632, R19 ;  /* 0x0000763211137816 */ /* 0x000fe20000000013 */
[----:B------:R-:W3:Y:S01]  /*0240*/  LDG.E.EL.64 R14, [R34.64+0x800] ;  /* 0x00080004220e7981 */ /* 0x000ee2000c2e1b00 */
[----:B------:R-:W-:-:S02]  /*0250*/  SHF.L.U32 R7, R7, 0x10, RZ ;  /* 0x0000001007077819 */ /* 0x000fc400000006ff */
[----:B------:R-:W-:Y:S01]  /*0260*/  SHF.L.U32 R16, R16, 0x10, RZ ;  /* 0x0000001010107819 */ /* 0x000fe200000006ff */
[----:B------:R-:W-:Y:S01]  /*0270*/  IMAD.U32 R24, R24, 0x10000, RZ ;  /* 0x0001000018187824 */ /* 0x000fe200078e00ff */
[----:B------:R-:W-:Y:S02]  /*0280*/  SHF.L.U32 R19, R19, 0x10, RZ ;  /* 0x0000001013137819 */ /* 0x000fe400000006ff */
[----:B----4-:R-:W-:Y:S01]  /*0290*/  SHF.L.U32 R18, R8, 0x10, RZ ;  /* 0x0000001008127819 */ /* 0x010fe200000006ff */
[----:B------:R-:W-:Y:S02]  /*02a0*/  FADD R7, R7, R16 ;  /* 0x0000001007077221 */ /* 0x000fe40000000000 */
[----:B------:R-:W4:Y:S01]  /*02b0*/  LDG.E.EL.64 R16, [R32.64+0x800] ;  /* 0x0008000420107981 */ /* 0x000f22000c2e1b00 */
[----:B------:R-:W-:Y:S02]  /*02c0*/  FADD R24, R24, R19 ;  /* 0x0000001318187221 */ /* 0x000fe40000000000 */
[----:B------:R-:W-:Y:S01]  /*02d0*/  FADD R25, R18, R25 ;  /* 0x0000001912197221 */ /* 0x000fe20000000000 */
[----:B------:R-:W-:Y:S01]  /*02e0*/  IADD3 R18, P0, R20, c[0x0][0x178], RZ ;  /* 0x00005e0014127a10 */ /* 0x000fe20007f1e0ff */
[----:B------:R-:W-:-:S04]  /*02f0*/  IMAD.U32 R19, R9, 0x10000, RZ ;  /* 0x0001000009137824 */ /* 0x000fc800078e00ff */
[----:B------:R-:W-:Y:S01]  /*0300*/  FADD R26, R19, R26 ;  /* 0x0000001a131a7221 */ /* 0x000fe20000000000 */
[----:B------:R-:W-:Y:S02]  /*0310*/  IADD3.X R19, R22, c[0x0][0x17c], RZ, P0, !PT ;  /* 0x00005f0016137a10 */ /* 0x000fe400007fe4ff */
[----:B------:R-:W-:Y:S02]  /*0320*/  IADD3 R30, P0, R20, c[0x0][0x188], RZ ;  /* 0x00006200141e7a10 */ /* 0x000fe40007f1e0ff */
[----:B------:R0:W4:Y:S04]  /*0330*/  LDG.E.EL.64 R20, [R28.64+0x800] ;  /* 0x000800041c147981 */ /* 0x000128000c2e1b00 */
[----:B------:R-:W4:Y:S01]  /*0340*/  LDG.E.EL.64 R18, [R18.64+0x800] ;  /* 0x0008000412127981 */ /* 0x000f22000c2e1b00 */
[----:B------:R-:W-:-:S05]  /*0350*/  IADD3.X R31, R22, c[0x0][0x18c], RZ, P0, !PT ;  /* 0x00006300161f7a10 */ /* 0x000fca00007fe4ff */
[----:B------:R-:W4:Y:S01]  /*0360*/  LDG.E.EL.64 R22, [R30.64+0x800] ;  /* 0x000800041e167981 */ /* 0x000f22000c2e1b00 */
[----:B------:R-:W-:Y:S02]  /*0370*/  PRMT R8, R8, 0x7632, R8 ;  /* 0x0000763208087816 */ /* 0x000fe40000000008 */
[----:B------:R-:W-:Y:S02]  /*0380*/  PRMT R9, R9, 0x7632, R9 ;  /* 0x0000763209097816 */ /* 0x000fe40000000009 */
[----:B------:R-:W-:Y:S02]  /*0390*/  SHF.L.U32 R8, R8, 0x10, RZ ;  /* 0x0000001008087819 */ /* 0x000fe400000006ff */
[----:B------:R-:W-:-:S03]  /*03a0*/  SHF.L.U32 R9, R9, 0x10, RZ ;  /* 0x0000001009097819 */ /* 0x000fc600000006ff */
[----:B------:R-:W-:Y:S02]  /*03b0*/  FADD R7, R8, R7 ;  /* 0x0000000708077221 */ /* 0x000fe40000000000 */
[----:B------:R-:W-:Y:S01]  /*03c0*/  FADD R24, R9, R24 ;  /* 0x0000001809187221 */ /* 0x000fe20000000000 */
[C---:B------:R-:W-:Y:S02]  /*03d0*/  LOP3.LUT P0, RZ, R4.reuse, 0x1f, RZ, 0xc0, !PT ;  /* 0x0000001f04ff7812 */ /* 0x040fe4000780c0ff */
[----:B------:R-:W-:Y:S01]  /*03e0*/  ISETP.GE.AND P1, PT, R4, 0x8, PT ;  /* 0x000000080400780c */ /* 0x000fe20003f26270 */
[C---:B--2---:R-:W-:Y:S01]  /*03f0*/  IMAD.U32 R8, R10.reuse, 0x10000, RZ ;  /* 0x000100000a087824 */ /* 0x044fe200078e00ff */
[----:B------:R-:W-:Y:S02]  /*0400*/  PRMT R10, R10, 0x7632, R10 ;  /* 0x000076320a0a7816 */ /* 0x000fe4000000000a */
[C---:B------:R-:W-:Y:S01]  /*0410*/  SHF.L.U32 R9, R11.reuse, 0x10, RZ ;  /* 0x000000100b097819 */ /* 0x040fe200000006ff */
[----:B------:R-:W-:Y:S01]  /*0420*/  FMUL R25, R8, R25 ;  /* 0x0000001908197220 */ /* 0x000fe20000400000 */
[----:B------:R-:W-:-:S02]  /*0430*/  PRMT R11, R11, 0x7632, R11 ;  /* 0x000076320b0b7816 */ /* 0x000fc4000000000b */
[----:B------:R-:W-:Y:S01]  /*0440*/  SHF.L.U32 R8, R10, 0x10, RZ ;  /* 0x000000100a087819 */ /* 0x000fe200000006ff */
[----:B------:R-:W-:Y:S01]  /*0450*/  FMUL R26, R9, R26 ;  /* 0x0000001a091a7220 */ /* 0x000fe20000400000 */
[----:B-----5:R-:W-:Y:S01]  /*0460*/  SHF.L.U32 R10, R12, 0x10, RZ ;  /* 0x000000100c0a7819 */ /* 0x020fe200000006ff */
[----:B------:R-:W-:Y:S01]  /*0470*/  IMAD.U32 R11, R11, 0x10000, RZ ;  /* 0x000100000b0b7824 */ /* 0x000fe200078e00ff */
[----:B------:R-:W-:Y:S01]  /*0480*/  PRMT R9, R13, 0x7632, R9 ;  /* 0x000076320d097816 */ /* 0x000fe20000000009 */
[----:B------:R-:W-:Y:S02]  /*0490*/  FMUL R8, R8, R7 ;  /* 0x0000000708087220 */ /* 0x000fe40000400000 */
[----:B------:R-:W-:Y:S01]  /*04a0*/  FFMA R7, R10, R25, RZ ;  /* 0x000000190a077223 */ /* 0x000fe200000000ff */
[----:B---3--:R-:W-:Y:S01]  /*04b0*/  SHF.L.U32 R10, R14, 0x10, RZ ;  /* 0x000000100e0a7819 */ /* 0x008fe200000006ff */
[----:B------:R-:W-:Y:S02]  /*04c0*/  FMUL R24, R11, R24 ;  /* 0x000000180b187220 */ /* 0x000fe40000400000 */
[----:B------:R-:W-:Y:S01]  /*04d0*/  IMAD.U32 R9, R9, 0x10000, RZ ;  /* 0x0001000009097824 */ /* 0x000fe200078e00ff */
[----:B----4-:R-:W-:-:S02]  /*04e0*/  SHF.L.U32 R25, R16, 0x10, RZ ;  /* 0x0000001010197819 */ /* 0x010fc400000006ff */
[----:B------:R-:W-:Y:S01]  /*04f0*/  PRMT R12, R12, 0x7632, R12 ;  /* 0x000076320c0c7816 */ /* 0x000fe2000000000c */
[----:B------:R-:W-:Y:S02]  /*0500*/  FFMA R24, R9, R24, RZ ;  /* 0x0000001809187223 */ /* 0x000fe400000000ff */
[----:B------:R-:W-:Y:S01]  /*0510*/  FADD R9, R10, R25 ;  /* 0x000000190a097221 */ /* 0x000fe20000000000 */
[----:B------:R-:W-:Y:S02]  /*0520*/  SHF.L.U32 R11, R12, 0x10, RZ ;  /* 0x000000100c0b7819 */ /* 0x000fe400000006ff */
[----:B------:R-:W-:Y:S01]  /*0530*/  PRMT R10, R15, 0x7632, R10 ;  /* 0x000076320f0a7816 */ /* 0x000fe2000000000a */
[----:B0-----:R-:W-:Y:S01]  /*0540*/  IMAD.U32 R28, R17, 0x10000, RZ ;  /* 0x00010000111c7824 */ /* 0x001fe200078e00ff */
[----:B------:R-:W-:Y:S02]  /*0550*/  SHF.L.U32 R13, R13, 0x10, RZ ;  /* 0x000000100d0d7819 */ /* 0x000fe400000006ff */
[----:B------:R-:W-:-:S02]  /*0560*/  SHF.L.U32 R15, R15, 0x10, RZ ;  /* 0x000000100f0f7819 */ /* 0x000fc400000006ff */
[----:B------:R-:W-:Y:S02]  /*0570*/  PRMT R12, R17, 0x7632, R12 ;  /* 0x00007632110c7816 */ /* 0x000fe4000000000c */
[----:B------:R-:W-:Y:S02]  /*0580*/  PRMT R14, R14, 0x7632, R14 ;  /* 0x000076320e0e7816 */ /* 0x000fe4000000000e */
[----:B------:R-:W-:Y:S01]  /*0590*/  PRMT R16, R16, 0x7632, R16 ;  /* 0x0000763210107816 */ /* 0x000fe20000000010 */
[----:B------:R-:W-:Y:S01]  /*05a0*/  FFMA R8, R11, R8, RZ ;  /* 0x000000080b087223 */ /* 0x000fe200000000ff */
[----:B------:R-:W-:Y:S01]  /*05b0*/  SHF.L.U32 R11, R10, 0x10, RZ ;  /* 0x000000100a0b7819 */ /* 0x000fe200000006ff */
[----:B------:R-:W-:Y:S01]  /*05c0*/  FFMA R26, R13, R26, RZ ;  /* 0x0000001a0d1a7223 */ /* 0x000fe200000000ff */
[----:B------:R-:W-:Y:S01]  /*05d0*/  SHF.L.U32 R14, R14, 0x10, RZ ;  /* 0x000000100e0e7819 */ /* 0x000fe200000006ff */
[----:B------:R-:W-:Y:S01]  /*05e0*/  FADD R28, R15, R28 ;  /* 0x0000001c0f1c7221 */ /* 0x000fe20000000000 */
[----:B------:R-:W-:Y:S01]  /*05f0*/  SHF.L.U32 R13, R16, 0x10, RZ ;  /* 0x00000010100d7819 */ /* 0x000fe200000006ff */
[----:B------:R-:W-:Y:S01]  /*0600*/  IMAD.U32 R12, R12, 0x10000, RZ ;  /* 0x000100000c0c7824 */ /* 0x000fe200078e00ff */
[----:B------:R-:W-:-:S02]  /*0610*/  SHF.L.U32 R15, R19, 0x10, RZ ;  /* 0x00000010130f7819 */ /* 0x000fc400000006ff */
[----:B------:R-:W-:Y:S02]  /*0620*/  PRMT R19, R19, 0x7632, R19 ;  /* 0x0000763213137816 */ /* 0x000fe40000000013 */
[C---:B------:R-:W-:Y:S01]  /*0630*/  SHF.L.U32 R16, R18.reuse, 0x10, RZ ;  /* 0x0000001012107819 */ /* 0x040fe200000006ff */
[----:B------:R-:W-:Y:S01]  /*0640*/  FADD R11, R11, R12 ;  /* 0x0000000c0b0b7221 */ /* 0x000fe20000000000 */
[----:B------:R-:W-:Y:S01]  /*0650*/  PRMT R18, R18, 0x7632, R18 ;  /* 0x0000763212127816 */ /* 0x000fe20000000012 */
[----:B------:R-:W-:Y:S01]  /*0660*/  FADD R10, R14, R13 ;  /* 0x0000000d0e0a7221 */ /* 0x000fe20000000000 */
[----:B------:R-:W-:Y:S01]  /*0670*/  SHF.L.U32 R12, R19, 0x10, RZ ;  /* 0x00000010130c7819 */ /* 0x000fe200000006ff */
[----:B------:R-:W-:Y:S01]  /*0680*/  IMAD.U32 R14, R20, 0x10000, RZ ;  /* 0x00010000140e7824 */ /* 0x000fe200078e00ff */
[----:B------:R-:W-:Y:S02]  /*0690*/  SHF.L.U32 R13, R18, 0x10, RZ ;  /* 0x00000010120d7819 */ /* 0x000fe400000006ff */
[----:B------:R-:W-:Y:S01]  /*06a0*/  PRMT R20, R20, 0x7632, R20 ;  /* 0x0000763214147816 */ /* 0x000fe20000000014 */
[----:B------:R-:W-:Y:S01]  /*06b0*/  FADD R11, R12, R11 ;  /* 0x0000000b0c0b7221 */ /* 0x000fe20000000000 */
[----:B------:R-:W-:Y:S01]  /*06c0*/  PRMT R12, R22, 0x7632, R12 ;  /* 0x00007632160c7816 */ /* 0x000fe2000000000c */
[----:B------:R-:W-:Y:S01]  /*06d0*/  FADD R17, R16, R9 ;  /* 0x0000000910117221 */ /* 0x000fe20000000000 */
[----:B------:R-:W-:Y:S01]  /*06e0*/  SHF.L.U32 R20, R20, 0x10, RZ ;  /* 0x0000001014147819 */ /* 0x000fe200000006ff */
[----:B------:R-:W-:Y:S01]  /*06f0*/  FADD R13, R13, R10 ;  /* 0x0000000a0d0d7221 */ /* 0x000fe20000000000 */
[----:B------:R-:W-:Y:S01]  /*0700*/  SHF.L.U32 R16, R21, 0x10, RZ ;  /* 0x0000001015107819 */ /* 0x000fe200000006ff */
[----:B------:R-:W-:Y:S01]  /*0710*/  FADD R9, R15, R28 ;  /* 0x0000001c0f097221 */ /* 0x000fe20000000000 */
[----:B------:R-:W-:Y:S01]  /*0720*/  PRMT R21, R21, 0x7632, R21 ;  /* 0x0000763215157816 */ /* 0x000fe20000000015 */
[----:B------:R-:W-:Y:S01]  /*0730*/  FMUL R10, R14, R17 ;  /* 0x000000110e0a7220 */ /* 0x000fe20000400000 */
[----:B------:R-:W-:Y:S01]  /*0740*/  SHF.L.U32 R15, R12, 0x10, RZ ;  /* 0x000000100c0f7819 */ /* 0x000fe200000006ff */
[----:B------:R-:W-:-:S02]  /*0750*/  FMUL R20, R20, R13 ;  /* 0x0000000d14147220 */ /* 0x000fc40000400000 */
[----:B------:R-:W-:Y:S01]  /*0760*/  IMAD.U32 R22, R22, 0x10000, RZ ;  /* 0x0001000016167824 */ /* 0x000fe200078e00ff */
[----:B------:R-:W-:Y:S01]  /*0770*/  PRMT R13, R23, 0x7632, R13 ;  /* 0x00007632170d7816 */ /* 0x000fe2000000000d */
[----:B------:R-:W-:Y:S01]  /*0780*/  FMUL R9, R16, R9 ;  /* 0x0000000910097220 */ /* 0x000fe20000400000 */
[----:B------:R-:W-:Y:S01]  /*0790*/  SHF.L.U32 R12, R21, 0x10, RZ ;  /* 0x00000010150c7819 */ /* 0x000fe200000006ff */
[----:B------:R-:W-:Y:S01]  /*07a0*/  FFMA R7, R22, R10, R7 ;  /* 0x0000000a16077223 */ /* 0x000fe20000000007 */
[----:B------:R-:W-:Y:S01]  /*07b0*/  SHF.L.U32 R23, R23, 0x10, RZ ;  /* 0x0000001017177819 */ /* 0x000fe200000006ff */
[----:B------:R-:W-:Y:S02]  /*07c0*/  FFMA R8, R15, R20, R8 ;  /* 0x000000140f087223 */ /* 0x000fe40000000008 */
[----:B------:R-:W-:Y:S02]  /*07d0*/  FMUL R11, R12, R11 ;  /* 0x0000000b0c0b7220 */ /* 0x000fe40000400000 */
[----:B------:R-:W-:-:S02]  /*07e0*/  IMAD.U32 R13, R13, 0x10000, RZ ;  /* 0x000100000d0d7824 */ /* 0x000fc400078e00ff */
[----:B------:R-:W-:Y:S02]  /*07f0*/  FFMA R9, R23, R9, R26 ;  /* 0x0000000917097223 */ /* 0x000fe4000000001a */
[----:B------:R-:W-:Y:S02]  /*0800*/  FADD R8, R8, R7 ;  /* 0x0000000708087221 */ /* 0x000fe40000000000 */
[----:B------:R-:W-:Y:S02]  /*0810*/  FFMA R11, R13, R11, R24 ;  /* 0x0000000b0d0b7223 */ /* 0x000fe40000000018 */
[----:B------:R-:W-:-:S04]  /*0820*/  FADD R8, R9, R8 ;  /* 0x0000000809087221 */ /* 0x000fc80000000000 */
[----:B------:R-:W-:-:S05]  /*0830*/  FADD R8, R11, R8 ;  /* 0x000000080b087221 */ /* 0x000fca0000000000 */
[----:B------:R-:W0:Y:S02]  /*0840*/  SHFL.BFLY PT, R7, R8, 0x10, 0x1f ;  /* 0x0e001f0008077f89 */ /* 0x000e2400000e0000 */
[----:B0-----:R-:W-:-:S05]  /*0850*/  FADD R7, R8, R7 ;  /* 0x0000000708077221 */ /* 0x001fca0000000000 */
[----:B------:R-:W0:Y:S02]  /*0860*/  SHFL.BFLY PT, R10, R7, 0x8, 0x1f ;  /* 0x0d001f00070a7f89 */ /* 0x000e2400000e0000 */
[----:B0-----:R-:W-:-:S05]  /*0870*/  FADD R10, R7, R10 ;  /* 0x0000000a070a7221 */ /* 0x001fca0000000000 */
[----:B------:R-:W0:Y:S02]  /*0880*/  SHFL.BFLY PT, R9, R10, 0x4, 0x1f ;  /* 0x0c801f000a097f89 */ /* 0x000e2400000e0000 */
[----:B0-----:R-:W-:-:S05]  /*0890*/  FADD R9, R10, R9 ;  /* 0x000000090a097221 */ /* 0x001fca0000000000 */
[----:B------:R-:W0:Y:S02]  /*08a0*/  SHFL.BFLY PT, R12, R9, 0x2, 0x1f ;  /* 0x0c401f00090c7f89 */ /* 0x000e2400000e0000 */
[----:B0-----:R-:W-:-:S05]  /*08b0*/  FADD R12, R9, R12 ;  /* 0x0000000c090c7221 */ /* 0x001fca0000000000 */
[----:B------:R-:W0:Y:S01]  /*08c0*/  SHFL.BFLY PT, R11, R12, 0x1, 0x1f ;  /* 0x0c201f000c0b7f89 */ /* 0x000e2200000e0000 */
[----:B------:R-:W-:-:S04]  /*08d0*/  SHF.R.U32.HI R8, RZ, 0x3, R4 ;  /* 0x00000003ff087819 */ /* 0x000fc80000011604 */
[----:B------:R-:W-:Y:S01]  /*08e0*/  LOP3.LUT R8, R8, 0x1c, RZ, 0xc0, !PT ;  /* 0x0000001c08087812 */ /* 0x000fe200078ec0ff */
[----:B0-----:R-:W-:-:S05]  /*08f0*/  FADD R11, R12, R11 ;  /* 0x0000000b0c0b7221 */ /* 0x001fca0000000000 */
[----:B------:R-:W-:Y:S04]  /*0900*/  @!P0 STS [R8], R11 ;  /* 0x0000000b08008388 */ /* 0x000fe80000000800 */
[----:B------:R-:W-:Y:S06]  /*0910*/  BAR.SYNC.DEFER_BLOCKING 0x0 ;  /* 0x0000000000007b1d */ /* 0x000fec0000010000 */
[----:B------:R-:W0:Y:S04]  /*0920*/  @!P1 LDS R6, [R4.X4] ;  /* 0x0000000004069984 */ /* 0x000e280000004800 */
[----:B0-----:R-:W0:Y:S02]  /*0930*/  SHFL.BFLY PT, R7, R6, 0x4, 0x1f ;  /* 0x0c801f0006077f89 */ /* 0x001e2400000e0000 */
[----:B0-----:R-:W-:-:S05]  /*0940*/  FADD R7, R6, R7 ;  /* 0x0000000706077221 */ /* 0x001fca0000000000 */
[----:B------:R-:W0:Y:S01]  /*0950*/  SHFL.BFLY PT, R10, R7, 0x2, 0x1f ;  /* 0x0c401f00070a7f89 */ /* 0x000e2200000e0000 */
[----:B------:R-:W-:Y:S01]  /*0960*/  LOP3.LUT P0, RZ, R4, 0x7, RZ, 0xc0, !PT ;  /* 0x0000000704ff7812 */ /* 0x000fe2000780c0ff */
[----:B0-----:R-:W-:-:S05]  /*0970*/  FADD R10, R7, R10 ;  /* 0x0000000a070a7221 */ /* 0x001fca0000000000 */
[----:B------:R-:W0:Y:S01]  /*0980*/  SHFL.BFLY PT, R9, R10, 0x1, 0x1f ;  /* 0x0c201f000a097f89 */ /* 0x000e2200000e0000 */
[----:B------:R-:W-:Y:S01]  /*0990*/  ISETP.LT.AND P0, PT, R4, 0x8, !P0 ;  /* 0x000000080400780c */ /* 0x000fe20004701270 */
[----:B------:R-:W-:Y:S01]  /*09a0*/  HFMA2.MMA R12, -RZ, RZ, 0, 2.384185791015625e-07 ;  /* 0x00000004ff0c7435 */ /* 0x000fe200000001ff */
[----:B0-----:R-:W-:-:S11]  /*09b0*/  FADD R11, R10, R9 ;  /* 0x000000090a0b7221 */ /* 0x001fd60000000000 */
[----:B------:R-:W-:Y:S01]  /*09c0*/  @P0 STS [R4.X4], R11 ;  /* 0x0000000b04000388 */ /* 0x000fe20000004800 */
[----:B------:R-:W-:-:S03]  /*09d0*/  IMAD.WIDE R8, R5, R12, c[0x0][0x190] ;  /* 0x0000640005087625 */ /* 0x000fc600078e020c */
[----:B------:R-:W-:Y:S06]  /*09e0*/  BAR.SYNC.DEFER_BLOCKING 0x0 ;  /* 0x0000000000007b1d */ /* 0x000fec0000010000 */
[----:B------:R-:W2:Y:S04]  /*09f0*/  LDG.E.EL R14, [R8.64] ;  /* 0x00000004080e7981 */ /* 0x000ea8000c2e1900 */
[----:B------:R-:W0:Y:S01]  /*0a00*/  LDS R5, [RZ] ;  /* 0x00000000ff057984 */ /* 0x000e220000000800 */
[----:B------:R-:W-:Y:S01]  /*0a10*/  UPLOP3.LUT UP0, UPT, UPT, UPT, UPT, 0x80, 0x0 ;  /* 0x000000000000789c */ /* 0x000fe20003f0f070 */
[----:B0-----:R-:W-:-:S02]  /*0a20*/  FMUL R5, R5, -0.5 ;  /* 0xbf00000005057820 */ /* 0x001fc40000400000 */
[----:B--2---:R-:W-:-:S04]  /*0a30*/  FMUL R7, R14, R14 ;  /* 0x0000000e0e077220 */ /* 0x004fc80000400000 */
[----:B------:R-:W-:Y:S01]  /*0a40*/  FMUL R6, R14, R7 ;  /* 0x000000070e067220 */ /* 0x000fe20000400000 */
[----:B------:R-:W-:-:S03]  /*0a50*/  HFMA2.MMA R7, -RZ, RZ, 0, 0 ;  /* 0x00000000ff077435 */ /* 0x000fc600000001ff */
[----:B------:R-:W-:-:S04]  /*0a60*/  FMUL R5, R5, R6 ;  /* 0x0000000605057220 */ /* 0x000fc80000400000 */
[----:B------:R-:W-:-:S03]  /*0a70*/  FMUL R15, R5, 0.00048828125 ;  /* 0x3a000000050f7820 */ /* 0x000fc60000400000 */
.L_x_0:
[----:B------:R-:W-:-:S04]  /*0a80*/  LOP3.LUT R7, R7, 0x3fc, R0, 0xf8, !PT ;  /* 0x000003fc07077812 */ /* 0x000fc800078ef800 */
[----:B0-----:R-:W-:-:S05]  /*0a90*/  LOP3.LUT R5, R7, R3, RZ, 0xfc, !PT ;  /* 0x0000000307057212 */ /* 0x001fca00078efcff */
[----:B------:R-:W-:-:S04]  /*0aa0*/  IMAD.WIDE R16, R5, R2, c[0x0][0x168] ;  /* 0x00005a0005107625 */ /* 0x000fc800078e0202 */
[CC--:B------:R-:W-:Y:S02]  /*0ab0*/  IMAD.WIDE R18, R5.reuse, R2.reuse, c[0x0][0x170] ;  /* 0x00005c0005127625 */ /* 0x0c0fe400078e0202 */
[----:B------:R-:W2:Y:S04]  /*0ac0*/  LDG.E.EF.64 R16, [R16.64] ;  /* 0x0000000410107981 */ /* 0x000ea8000c0e1b00 */
[----:B------:R-:W3:Y:S01]  /*0ad0*/  LDG.E.EF.64 R18, [R18.64] ;  /* 0x0000000412127981 */ /* 0x000ee2000c0e1b00 */
[----:B------:R-:W-:-:S04]  /*0ae0*/  IMAD.WIDE R12, R5, R2, c[0x0][0x178] ;  /* 0x00005e00050c7625 */ /* 0x000fc800078e0202 */
[-C--:B------:R-:W-:Y:S02]  /*0af0*/  IMAD.WIDE.U32 R10, R7, R2.reuse, c[0x0][0x180] ;  /* 0x00006000070a7625 */ /* 0x080fe400078e0002 */
[----:B------:R-:W4:Y:S02]  /*0b00*/  LDG.E.EF.64 R12, [R12.64] ;  /* 0x000000040c0c7981 */ /* 0x000f24000c0e1b00 */
[CC--:B------:R-:W-:Y:S02]  /*0b10*/  IMAD.WIDE R8, R5.reuse, R2.reuse, c[0x0][0x188] ;  /* 0x0000620005087625 */ /* 0x0c0fe400078e0202 */
[----:B------:R-:W5:Y:S04]  /*0b20*/  LDG.E.EL.64 R10, [R10.64] ;  /* 0x000000040a0a7981 */ /* 0x000f68000c2e1b00 */
[----:B------:R-:W4:Y:S01]  /*0b30*/  LDG.E.EF.64 R8, [R8.64] ;  /* 0x0000000408087981 */ /* 0x000f22000c0e1b00 */
[----:B------:R-:W-:-:S05]  /*0b40*/  IMAD.WIDE R4, R5, R2, c[0x0][0x160] ;  /* 0x0000580005047625 */ /* 0x000fca00078e0202 */
[----:B------:R-:W5:Y:S01]  /*0b50*/  LDG.E.EF.64 R6, [R4.64] ;  /* 0x0000000404067981 */ /* 0x000f62000c0e1b00 */
[----:B------:R-:W-:Y:S01]  /*0b60*/  PLOP3.LUT P0, PT, PT, PT, UP0, 0x80, 0x0 ;  /* 0x000000000000781c */ /* 0x000fe20003f0f008 */
[----:B------:R-:W-:Y:S01]  /*0b70*/  UPLOP3.LUT UP0, UPT, UPT, UPT, UPT, 0x40, 0x0 ;  /* 0x000000000000789c */ /* 0x000fe20003f0e870 */
[C---:B--2---:R-:W-:Y:S02]  /*0b80*/  SHF.L.U32 R20, R16.reuse, 0x10, RZ ;  /* 0x0000001010147819 */ /* 0x044fe400000006ff */
[----:B------:R-:W-:Y:S01]  /*0b90*/  PRMT R16, R16, 0x7632, R16 ;  /* 0x0000763210107816 */ /* 0x000fe20000000010 */
[----:B---3--:R-:W-:Y:S01]  /*0ba0*/  IMAD.U32 R21, R18, 0x10000, RZ ;  /* 0x0001000012157824 */ /* 0x008fe200078e00ff */
[----:B------:R-:W-:Y:S02]  /*0bb0*/  PRMT R18, R17, 0x7632, R18 ;  /* 0x0000763211127816 */ /* 0x000fe40000000012 */
[----:B------:R-:W-:Y:S01]  /*0bc0*/  PRMT R22, R19, 0x7632, R22 ;  /* 0x0000763213167816 */ /* 0x000fe20000000016 */
[--C-:B------:R-:W-:Y:S01]  /*0bd0*/  FADD R20, R20, R21.reuse ;  /* 0x0000001514147221 */ /* 0x100fe20000000000 */
[----:B------:R-:W-:-:S02]  /*0be0*/  PRMT R21, R18, 0x7632, R21 ;  /* 0x0000763212157816 */ /* 0x000fc40000000015 */
[----:B------:R-:W-:Y:S02]  /*0bf0*/  SHF.L.U32 R16, R16, 0x10, RZ ;  /* 0x0000001010107819 */ /* 0x000fe400000006ff */
[----:B------:R-:W-:Y:S01]  /*0c00*/  SHF.L.U32 R17, R17, 0x10, RZ ;  /* 0x0000001011117819 */ /* 0x000fe200000006ff */
[----:B------:R-:W-:Y:S01]  /*0c10*/  IMAD.U32 R21, R21, 0x10000, RZ ;  /* 0x0001000015157824 */ /* 0x000fe200078e00ff */
[----:B------:R-:W-:Y:S02]  /*0c20*/  SHF.L.U32 R24, R19, 0x10, RZ ;  /* 0x0000001013187819 */ /* 0x000fe400000006ff */
[----:B------:R-:W-:Y:S01]  /*0c30*/  SHF.L.U32 R18, R18, 0x10, RZ ;  /* 0x0000001012127819 */ /* 0x000fe200000006ff */
[----:B------:R-:W-:Y:S01]  /*0c40*/  FADD R16, R16, R21 ;  /* 0x0000001510107221 */ /* 0x000fe20000000000 */
[----:B------:R-:W-:Y:S01]  /*0c50*/  SHF.L.U32 R19, R22, 0x10, RZ ;  /* 0x0000001016137819 */ /* 0x000fe200000006ff */
[----:B----4-:R-:W-:Y:S01]  /*0c60*/  IMAD.U32 R21, R13, 0x10000, RZ ;  /* 0x000100000d157824 */ /* 0x010fe200078e00ff */
[C---:B------:R-:W-:Y:S01]  /*0c70*/  SHF.L.U32 R23, R12.reuse, 0x10, RZ ;  /* 0x000000100c177819 */ /* 0x040fe200000006ff */
[----:B------:R-:W-:Y:S01]  /*0c80*/  FADD R24, R17, R24 ;  /* 0x0000001811187221 */ /* 0x000fe20000000000 */
[----:B------:R-:W-:Y:S01]  /*0c90*/  PRMT R12, R12, 0x7632, R12 ;  /* 0x000076320c0c7816 */ /* 0x000fe2000000000c */
[----:B------:R-:W-:Y:S01]  /*0ca0*/  FADD R17, R18, R19 ;  /* 0x0000001312117221 */ /* 0x000fe20000000000 */
[----:B------:R-:W-:Y:S01]  /*0cb0*/  PRMT R13, R13, 0x7632, R13 ;  /* 0x000076320d0d7816 */ /* 0x000fe2000000000d */
[----:B------:R-:W-:Y:S01]  /*0cc0*/  FADD R20, R23, R20 ;  /* 0x0000001417147221 */ /* 0x000fe20000000000 */
[----:B------:R-:W-:Y:S01]  /*0cd0*/  SHF.L.U32 R19, R12, 0x10, RZ ;  /* 0x000000100c137819 */ /* 0x000fe200000006ff */
[----:B------:R-:W-:Y:S01]  /*0ce0*/  FADD R23, R21, R24 ;  /* 0x0000001815177221 */ /* 0x000fe20000000000 */
[----:B------:R-:W-:-:S02]  /*0cf0*/  SHF.L.U32 R12, R13, 0x10, RZ ;  /* 0x000000100d0c7819 */ /* 0x000fc400000006ff */
[C---:B-----5:R-:W-:Y:S01]  /*0d00*/  PRMT R18, R10.reuse, 0x7632, R18 ;  /* 0x000076320a127816 */ /* 0x060fe20000000012 */
[----:B------:R-:W-:Y:S01]  /*0d10*/  FADD R21, R19, R16 ;  /* 0x0000001013157221 */ /* 0x000fe20000000000 */
[----:B------:R-:W-:Y:S01]  /*0d20*/  SHF.L.U32 R13, R10, 0x10, RZ ;  /* 0x000000100a0d7819 */ /* 0x000fe200000006ff */
[----:B------:R-:W-:Y:S01]  /*0d30*/  IMAD.U32 R10, R11, 0x10000, RZ ;  /* 0x000100000b0a7824 */ /* 0x000fe200078e00ff */
[----:B------:R-:W-:Y:S01]  /*0d40*/  SHF.L.U32 R18, R18, 0x10, RZ ;  /* 0x0000001012127819 */ /* 0x000fe200000006ff */
[----:B------:R-:W-:Y:S01]  /*0d50*/  FADD R17, R12, R17 ;  /* 0x000000110c117221 */ /* 0x000fe20000000000 */
[C---:B------:R-:W-:Y:S01]  /*0d60*/  SHF.L.U32 R16, R9.reuse, 0x10, RZ ;  /* 0x0000001009107819 */ /* 0x040fe200000006ff */
[----:B------:R-:W-:Y:S01]  /*0d70*/  FMUL R19, R10, R23 ;  /* 0x000000170a137220 */ /* 0x000fe20000400000 */
[----:B------:R-:W-:Y:S01]  /*0d80*/  PRMT R10, R8, 0x7632, R10 ;  /* 0x00007632080a7816 */ /* 0x000fe2000000000a */
[----:B------:R-:W-:Y:S01]  /*0d90*/  FMUL R21, R18, R21 ;  /* 0x0000001512157220 */ /* 0x000fe20000400000 */
[----:B------:R-:W-:Y:S01]  /*0da0*/  PRMT R9, R9, 0x7632, R9 ;  /* 0x0000763209097816 */ /* 0x000fe20000000009 */
[----:B------:R-:W-:Y:S01]  /*0db0*/  FADD R16, R16, R16 ;  /* 0x0000001010107221 */ /* 0x000fe20000000000 */
[----:B------:R-:W-:Y:S01]  /*0dc0*/  PRMT R11, R11, 0x7632, R11 ;  /* 0x000076320b0b7816 */ /* 0x000fe2000000000b */
[----:B------:R-:W-:Y:S01]  /*0dd0*/  IMAD.U32 R10, R10, 0x10000, RZ ;  /* 0x000100000a0a7824 */ /* 0x000fe200078e00ff */
[----:B------:R-:W-:Y:S01]  /*0de0*/  SHF.L.U32 R12, R8, 0x10, RZ ;  /* 0x00000010080c7819 */ /* 0x000fe200000006ff */
[----:B------:R-:W-:Y:S01]  /*0df0*/  FMUL R13, R13, R20 ;  /* 0x000000140d0d7220 */ /* 0x000fe20000400000 */
[----:B------:R-:W-:Y:S01]  /*0e00*/  SHF.L.U32 R9, R9, 0x10, RZ ;  /* 0x0000001009097819 */ /* 0x000fe200000006ff */
[----:B------:R-:W-:Y:S01]  /*0e10*/  FADD R10, R10, R10 ;  /* 0x0000000a0a0a7221 */ /* 0x000fe20000000000 */
[----:B------:R-:W-:Y:S01]  /*0e20*/  SHF.L.U32 R8, R11, 0x10, RZ ;  /* 0x000000100b087819 */ /* 0x000fe200000006ff */
[----:B------:R-:W-:-:S02]  /*0e30*/  FADD R12, R12, R12 ;  /* 0x0000000c0c0c7221 */ /* 0x000fc40000000000 */
[----:B------:R-:W-:Y:S02]  /*0e40*/  FMUL R10, R15, R10 ;  /* 0x0000000a0f0a7220 */ /* 0x000fe40000400000 */
[----:B------:R-:W-:Y:S01]  /*0e50*/  FMUL R17, R8, R17 ;  /* 0x0000001108117220 */ /* 0x000fe20000400000 */
[----:B------:R-:W-:Y:S01]  /*0e60*/  PRMT R8, R7, 0x7632, R8 ;  /* 0x0000763207087816 */ /* 0x000fe20000000008 */
[----:B------:R-:W-:Y:S02]  /*0e70*/  FFMA R21, R14, R21, R10 ;  /* 0x000000150e157223 */ /* 0x000fe4000000000a */
[----:B------:R-:W-:Y:S01]  /*0e80*/  FADD R10, R9, R9 ;  /* 0x00000009090a7221 */ /* 0x000fe20000000000 */
[C---:B------:R-:W-:Y:S01]  /*0e90*/  SHF.L.U32 R9, R6.reuse, 0x10, RZ ;  /* 0x0000001006097819 */ /* 0x040fe200000006ff */
[C---:B------:R-:W-:Y:S01]  /*0ea0*/  FMUL R12, R15.reuse, R12 ;  /* 0x0000000c0f0c7220 */ /* 0x040fe20000400000 */
[----:B------:R-:W-:Y:S01]  /*0eb0*/  PRMT R6, R6, 0x7632, R6 ;  /* 0x0000763206067816 */ /* 0x000fe20000000006 */
[C---:B------:R-:W-:Y:S01]  /*0ec0*/  FMUL R16, R15.reuse, R16 ;  /* 0x000000100f107220 */ /* 0x040fe20000400000 */
[----:B------:R-:W-:Y:S01]  /*0ed0*/  SHF.L.U32 R8, R8, 0x10, RZ ;  /* 0x0000001008087819 */ /* 0x000fe200000006ff */
[----:B------:R-:W-:Y:S01]  /*0ee0*/  FMUL R10, R15, R10 ;  /* 0x0000000a0f0a7220 */ /* 0x000fe20000400000 */
[----:B------:R-:W-:Y:S01]  /*0ef0*/  SHF.L.U32 R6, R6, 0x10, RZ ;  /* 0x0000001006067819 */ /* 0x000fe200000006ff */
[----:B------:R-:W-:-:S02]  /*0f00*/  FFMA R12, R14, R13, R12 ;  /* 0x0000000d0e0c7223 */ /* 0x000fc4000000000c */
[C---:B------:R-:W-:Y:S02]  /*0f10*/  FFMA R16, R14.reuse, R19, R16 ;  /* 0x000000130e107223 */ /* 0x040fe40000000010 */
[----:B------:R-:W-:Y:S02]  /*0f20*/  IMAD.U32 R7, R7, 0x10000, RZ ;  /* 0x0001000007077824 */ /* 0x000fe400078e00ff */
[----:B------:R-:W-:Y:S02]  /*0f30*/  FFMA R17, R14, R17, R10 ;  /* 0x000000110e117223 */ /* 0x000fe4000000000a */
[----:B------:R-:W-:Y:S02]  /*0f40*/  FADD R9, R9, R12 ;  /* 0x0000000c09097221 */ /* 0x000fe40000000000 */
[----:B------:R-:W-:Y:S02]  /*0f50*/  FADD R7, R7, R16 ;  /* 0x0000001007077221 */ /* 0x000fe40000000000 */
[----:B------:R-:W-:-:S02]  /*0f60*/  FADD R6, R6, R21 ;  /* 0x0000001506067221 */ /* 0x000fc40000000000 */
[----:B------:R-:W-:-:S03]  /*0f70*/  FADD R8, R8, R17 ;  /* 0x0000001108087221 */ /* 0x000fc60000000000 */
[----:B------:R-:W-:Y:S02]  /*0f80*/  F2FP.BF16.PACK_AB R10, R6, R9 ;  /* 0x00000009060a723e */ /* 0x000fe400000010ff */
[----:B------:R-:W-:Y:S02]  /*0f90*/  F2FP.BF16.PACK_AB R11, R8, R7 ;  /* 0x00000007080b723e */ /* 0x000fe400000010ff */
[----:B------:R-:W-:-:S03]  /*0fa0*/  MOV R7, 0x400 ;  /* 0x0000040000077802 */ /* 0x000fc60000000f00 */
[----:B------:R0:W-:Y:S01]  /*0fb0*/  STG.E.64 [R4.64], R10 ;  /* 0x0000000a04007986 */ /* 0x0001e2000c101b04 */
[----:B------:R-:W-:Y:S05]  /*0fc0*/  @P0 BRA `(.L_x_0) ;  /* 0xfffffab000000947 */ /* 0x000fea000383ffff */
[----:B------:R-:W-:Y:S05]  /*0fd0*/  EXIT ;  /* 0x000000000000794d */ /* 0x000fea0003800000 */
.L_x_1:
[----:B------:R-:W-:-:S00]  /*0fe0*/  BRA `(.L_x_1) ;  /* 0xfffffff000007947 */ /* 0x000fc0000383ffff */
[----:B------:R-:W-:-:S00]  /*0ff0*/  NOP ;  /* 0x0000000000007918 */ /* 0x000fc00000000000 */
        /* <DEDUP_REMOVED lines=8> */
.L_x_2:


//--------------------- .nv.shared.triton_        --------------------------
	.section	.nv.shared.triton_,"aw",@nobits
	.sectionflags	@""
	.align	16
